//
// Generated by NVIDIA NVVM Compiler
//
// Compiler Build ID: CL-36424714
// Cuda compilation tools, release 13.0, V13.0.88
// Based on NVVM 20.0.0
//

.version 9.0
.target sm_100
.address_size 64

	// .globl	_Z9vecScalarPiii

.visible .entry _Z9vecScalarPiii(
	.param .u64 .ptr .align 1 _Z9vecScalarPiii_param_0,
	.param .u32 _Z9vecScalarPiii_param_1,
	.param .u32 _Z9vecScalarPiii_param_2
)
{
	.reg .pred 	%p<2>;
	.reg .b32 	%r<9>;
	.reg .b64 	%rd<5>;

	ld.param.u64 	%rd1, [_Z9vecScalarPiii_param_0];
	ld.param.u32 	%r2, [_Z9vecScalarPiii_param_1];
	ld.param.u32 	%r3, [_Z9vecScalarPiii_param_2];
	mov.u32 	%r4, %ctaid.x;
	mov.u32 	%r5, %ntid.x;
	mov.u32 	%r6, %tid.x;
	mad.lo.s32 	%r1, %r4, %r5, %r6;
	setp.ge.s32 	%p1, %r1, %r3;
	@%p1 bra 	$L__BB0_2;
	cvta.to.global.u64 	%rd2, %rd1;
	mul.wide.s32 	%rd3, %r1, 4;
	add.s64 	%rd4, %rd2, %rd3;
	ld.global.u32 	%r7, [%rd4];
	mul.lo.s32 	%r8, %r7, %r2;
	st.global.u32 	[%rd4], %r8;
$L__BB0_2:
	ret;

}


// ===== COMPILED SASS (sm_100) =====

	.target	sm_100

	.elftype	@"ET_EXEC"


//--------------------- .note.nv.tkinfo           --------------------------
	.section	.note.nv.tkinfo,"",@"SHT_NOTE"
	.sectionflags	@"SHF_NOTE_NV_TKINFO"
	.tkinfo
        /*0018*/ 	.word	0x00000002
        /*0030*/ 	.string	""
        /*0030*/ 	.string	"ptxas"
        /*0030*/ 	.string	"Cuda compilation tools, release 13.0, V13.0.88"
        /*0030*/ 	.string	"Build cuda_13.0.r13.0/compiler.36424714_0"
        /*0030*/ 	.string	"-arch sm_100 -m 64 "



//--------------------- .note.nv.cuinfo           --------------------------
	.section	.note.nv.cuinfo,"",@"SHT_NOTE"
	.sectionflags	@"SHF_NOTE_NV_CUINFO"
        /*0018*/ 	.short	0x0002
        /*001a*/ 	.short	0x0064
        /*001c*/ 	.short	0x0082
	.zero		2


//--------------------- .nv.info                  --------------------------
	.section	.nv.info,"",@"SHT_CUDA_INFO"
	.align	4


	//----- nvinfo : EIATTR_REGCOUNT
	.align		4
        /*0000*/ 	.byte	0x04, 0x2f
        /*0002*/ 	.short	(.L_1 - .L_0)
	.align		4
.L_0:
        /*0004*/ 	.word	index@(_Z9vecScalarPiii)
        /*0008*/ 	.word	0x00000008


	//----- nvinfo : EIATTR_FRAME_SIZE
	.align		4
.L_1:
        /*000c*/ 	.byte	0x04, 0x11
        /*000e*/ 	.short	(.L_3 - .L_2)
	.align		4
.L_2:
        /*0010*/ 	.word	index@(_Z9vecScalarPiii)
        /*0014*/ 	.word	0x00000000


	//----- nvinfo : EIATTR_MIN_STACK_SIZE
	.align		4
.L_3:
        /*0018*/ 	.byte	0x04, 0x12
        /*001a*/ 	.short	(.L_5 - .L_4)
	.align		4
.L_4:
        /*001c*/ 	.word	index@(_Z9vecScalarPiii)
        /*0020*/ 	.word	0x00000000
.L_5:


//--------------------- .nv.compat                --------------------------
	.section	.nv.compat,"",@"SHT_CUDA_COMPAT_INFO"
	.align	4
        /*0000*/ 	.byte	0x02, 0x09, 0x00, 0x00, 0x02, 0x02, 0x01, 0x00, 0x02, 0x05, 0x05, 0x00, 0x03, 0x07, 0x01, 0x01
        /*0010*/ 	.byte	0x02, 0x03, 0x00, 0x00, 0x02, 0x06, 0x01, 0x00, 0x04, 0x0b, 0x08, 0x00, 0x09, 0x00, 0x00, 0x00
        /*0020*/ 	.byte	0x00, 0x00, 0x00, 0x00


//--------------------- .nv.info._Z9vecScalarPiii --------------------------
	.section	.nv.info._Z9vecScalarPiii,"",@"SHT_CUDA_INFO"
	.sectionflags	@""
	.align	4


	//----- nvinfo : EIATTR_CUDA_API_VERSION
	.align		4
        /*0000*/ 	.byte	0x04, 0x37
        /*0002*/ 	.short	(.L_7 - .L_6)
.L_6:
        /*0004*/ 	.word	0x00000082


	//----- nvinfo : EIATTR_KPARAM_INFO
	.align		4
.L_7:
        /*0008*/ 	.byte	0x04, 0x17
        /*000a*/ 	.short	(.L_9 - .L_8)
.L_8:
        /*000c*/ 	.word	0x00000000
        /*0010*/ 	.short	0x0002
        /*0012*/ 	.short	0x000c
        /*0014*/ 	.byte	0x00, 0xf0, 0x11, 0x00


	//----- nvinfo : EIATTR_KPARAM_INFO
	.align		4
.L_9:
        /*0018*/ 	.byte	0x04, 0x17
        /*001a*/ 	.short	(.L_11 - .L_10)
.L_10:
        /*001c*/ 	.word	0x00000000
        /*0020*/ 	.short	0x0001
        /*0022*/ 	.short	0x0008
        /*0024*/ 	.byte	0x00, 0xf0, 0x11, 0x00


	//----- nvinfo : EIATTR_KPARAM_INFO
	.align		4
.L_11:
        /*0028*/ 	.byte	0x04, 0x17
        /*002a*/ 	.short	(.L_13 - .L_12)
.L_12:
        /*002c*/ 	.word	0x00000000
        /*0030*/ 	.short	0x0000
        /*0032*/ 	.short	0x0000
        /*0034*/ 	.byte	0x00, 0xf5, 0x21, 0x00


	//----- nvinfo : EIATTR_SPARSE_MMA_MASK
	.align		4
.L_13:
        /*0038*/ 	.byte	0x03, 0x50
        /*003a*/ 	.short	0x0000


	//----- nvinfo : EIATTR_MAXREG_COUNT
	.align		4
        /*003c*/ 	.byte	0x03, 0x1b
        /*003e*/ 	.short	0x00ff


	//----- nvinfo : EIATTR_MERCURY_ISA_VERSION
	.align		4
        /*0040*/ 	.byte	0x03, 0x5f
        /*0042*/ 	.short	0x0101


	//----- nvinfo : EIATTR_VRC_CTA_INIT_COUNT
	.align		4
        /*0044*/ 	.byte	0x02, 0x4a
	.zero		1
	.zero		1


	//----- nvinfo : EIATTR_EXIT_INSTR_OFFSETS
	.align		4
        /*0048*/ 	.byte	0x04, 0x1c
        /*004a*/ 	.short	(.L_15 - .L_14)


	//   ....[0]....
.L_14:
        /*004c*/ 	.word	0x00000070


	//   ....[1]....
        /*0050*/ 	.word	0x000000f0


	//----- nvinfo : EIATTR_CBANK_PARAM_SIZE
	.align		4
.L_15:
        /*0054*/ 	.byte	0x03, 0x19
        /*0056*/ 	.short	0x0010


	//----- nvinfo : EIATTR_PARAM_CBANK
	.align		4
        /*0058*/ 	.byte	0x04, 0x0a
        /*005a*/ 	.short	(.L_17 - .L_16)
	.align		4
.L_16:
        /*005c*/ 	.word	index@(.nv.constant0._Z9vecScalarPiii)
        /*0060*/ 	.short	0x0380
        /*0062*/ 	.short	0x0010


	//----- nvinfo : EIATTR_SW_WAR
	.align		4
.L_17:
        /*0064*/ 	.byte	0x04, 0x36
        /*0066*/ 	.short	(.L_19 - .L_18)
.L_18:
        /*0068*/ 	.word	0x00000008
.L_19:


//--------------------- .nv.callgraph             --------------------------
	.section	.nv.callgraph,"",@"SHT_CUDA_CALLGRAPH"
	.align	4
	.sectionentsize	8
	.align		4
        /*0000*/ 	.word	0x00000000
	.align		4
        /*0004*/ 	.word	0xffffffff
	.align		4
        /*0008*/ 	.word	0x00000000
	.align		4
        /*000c*/ 	.word	0xfffffffe
	.align		4
        /*0010*/ 	.word	0x00000000
	.align		4
        /*0014*/ 	.word	0xfffffffd
	.align		4
        /*0018*/ 	.word	0x00000000
	.align		4
        /*001c*/ 	.word	0xfffffffc


//--------------------- .text._Z9vecScalarPiii    --------------------------
	.section	.text._Z9vecScalarPiii,"ax",@progbits
	.align	128
        .global         _Z9vecScalarPiii
        .type           _Z9vecScalarPiii,@function
        .size           _Z9vecScalarPiii,(.L_x_1 - _Z9vecScalarPiii)
        .other          _Z9vecScalarPiii,@"STO_CUDA_ENTRY STV_DEFAULT"
_Z9vecScalarPiii:
.text._Z9vecScalarPiii:
[----:B------:R-:W-:Y:S01]  /*0000*/  LDC R1, c[0x0][0x37c] ;  /* 0x0000df00ff017b82 */ /* 0x000fe20000000800 */
[----:B------:R-:W0:Y:S07]  /*0010*/  S2R R0, SR_TID.X ;  /* 0x0000000000007919 */ /* 0x000e2e0000002100 */
[----:B------:R-:W0:Y:S01]  /*0020*/  S2UR UR4, SR_CTAID.X ;  /* 0x00000000000479c3 */ /* 0x000e220000002500 */
[----:B------:R-:W1:Y:S07]  /*0030*/  LDCU UR5, c[0x0][0x38c] ;  /* 0x00007180ff0577ac */ /* 0x000e6e0008000800 */
[----:B------:R-:W0:Y:S02]  /*0040*/  LDC R5, c[0x0][0x360] ;  /* 0x0000d800ff057b82 */ /* 0x000e240000000800 */
[----:B0-----:R-:W-:-:S05]  /*0050*/  IMAD R5, R5, UR4, R0 ;  /* 0x0000000405057c24 */ /* 0x001fca000f8e0200 */
[----:B-1----:R-:W-:-:S13]  /*0060*/  ISETP.GE.AND P0, PT, R5, UR5, PT ;  /* 0x0000000505007c0c */ /* 0x002fda000bf06270 */
[----:B------:R-:W-:Y:S05]  /*0070*/  @P0 EXIT ;  /* 0x000000000000094d */ /* 0x000fea0003800000 */
[----:B------:R-:W0:Y:S01]  /*0080*/  LDC.64 R2, c[0x0][0x380] ;  /* 0x0000e000ff027b82 */ /* 0x000e220000000a00 */
[----:B------:R-:W1:Y:S01]  /*0090*/  LDCU.64 UR4, c[0x0][0x358] ;  /* 0x00006b00ff0477ac */ /* 0x000e620008000a00 */
[----:B------:R-:W2:Y:S01]  /*00a0*/  LDCU UR6, c[0x0][0x388] ;  /* 0x00007100ff0677ac */ /* 0x000ea20008000800 */
[----:B0-----:R-:W-:-:S05]  /*00b0*/  IMAD.WIDE R2, R5, 0x4, R2 ;  /* 0x0000000405027825 */ /* 0x001fca00078e0202 */
[----:B-1----:R-:W2:Y:S02]  /*00c0*/  LDG.E R0, desc[UR4][R2.64] ;  /* 0x0000000402007981 */ /* 0x002ea4000c1e1900 */
[----:B--2---:R-:W-:-:S05]  /*00d0*/  IMAD R5, R0, UR6, RZ ;  /* 0x0000000600057c24 */ /* 0x004fca000f8e02ff */
[----:B------:R-:W-:Y:S01]  /*00e0*/  STG.E desc[UR4][R2.64], R5 ;  /* 0x0000000502007986 */ /* 0x000fe2000c101904 */
[----:B------:R-:W-:Y:S05]  /*00f0*/  EXIT ;  /* 0x000000000000794d */ /* 0x000fea0003800000 */
.L_x_0:
[----:B------:R-:W-:-:S00]  /*0100*/  BRA `(.L_x_0) ;  /* 0xfffffffc00fc7947 */ /* 0x000fc0000383ffff */
[----:B------:R-:W-:-:S00]  /*0110*/  NOP ;  /* 0x0000000000007918 */ /* 0x000fc00000000000 */
        /* <DEDUP_REMOVED lines=14> */
.L_x_1:


//--------------------- .nv.shared.reserved.0     --------------------------
	.section	.nv.shared.reserved.0,"aw",@nobits
	.weak		__nv_reservedSMEM_offset_0_alias
	.size		__nv_reservedSMEM_offset_0_alias, 0, 64
	.other		__nv_reservedSMEM_offset_0_alias,@"STO_CUDA_RESERVED_SHARED STV_DEFAULT"
__nv_reservedSMEM_offset_0_alias:
	.zero		0
	.zero		64


//--------------------- .nv.constant0._Z9vecScalarPiii --------------------------
	.section	.nv.constant0._Z9vecScalarPiii,"a",@progbits
	.sectionflags	@""
	.align	4
.nv.constant0._Z9vecScalarPiii:
	.zero		912


//--------------------- SYMBOLS --------------------------

	.type		.nv.reservedSmem.offset0,@object
	.size		.nv.reservedSmem.offset0,0x4
